//
// Generated by NVIDIA NVVM Compiler
//
// Compiler Build ID: CL-36424714
// Cuda compilation tools, release 13.0, V13.0.88
// Based on NVVM 20.0.0
//

.version 9.0
.target sm_100
.address_size 64

	// .globl	_Z16matrixMultKernelPfS_S_i
// _ZZ16matrixMultKernelPfS_S_iE5tileA has been demoted
// _ZZ16matrixMultKernelPfS_S_iE5tileB has been demoted

.visible .entry _Z16matrixMultKernelPfS_S_i(
	.param .u64 .ptr .align 1 _Z16matrixMultKernelPfS_S_i_param_0,
	.param .u64 .ptr .align 1 _Z16matrixMultKernelPfS_S_i_param_1,
	.param .u64 .ptr .align 1 _Z16matrixMultKernelPfS_S_i_param_2,
	.param .u32 _Z16matrixMultKernelPfS_S_i_param_3
)
{
	.reg .pred 	%p<8>;
	.reg .b32 	%r<43>;
	.reg .b32 	%f<63>;
	.reg .b64 	%rd<13>;
	// demoted variable
	.shared .align 4 .b8 _ZZ16matrixMultKernelPfS_S_iE5tileA[1024];
	// demoted variable
	.shared .align 4 .b8 _ZZ16matrixMultKernelPfS_S_iE5tileB[1024];
	ld.param.u64 	%rd4, [_Z16matrixMultKernelPfS_S_i_param_0];
	ld.param.u64 	%rd5, [_Z16matrixMultKernelPfS_S_i_param_1];
	ld.param.u64 	%rd6, [_Z16matrixMultKernelPfS_S_i_param_2];
	ld.param.u32 	%r24, [_Z16matrixMultKernelPfS_S_i_param_3];
	mov.u32 	%r25, %ctaid.y;
	shl.b32 	%r26, %r25, 4;
	mov.u32 	%r40, %tid.y;
	add.s32 	%r2, %r26, %r40;
	mov.u32 	%r27, %ctaid.x;
	shl.b32 	%r3, %r27, 4;
	mov.u32 	%r38, %tid.x;
	add.s32 	%r5, %r3, %r38;
	setp.lt.s32 	%p1, %r24, 1;
	mov.f32 	%f62, 0f00000000;
	@%p1 bra 	$L__BB0_7;
	add.s32 	%r28, %r24, 15;
	shr.u32 	%r29, %r28, 4;
	shl.b32 	%r30, %r40, 6;
	mov.u32 	%r31, _ZZ16matrixMultKernelPfS_S_iE5tileA;
	add.s32 	%r6, %r31, %r30;
	shl.b32 	%r32, %r38, 2;
	add.s32 	%r7, %r6, %r32;
	mov.u32 	%r33, _ZZ16matrixMultKernelPfS_S_iE5tileB;
	add.s32 	%r9, %r33, %r32;
	add.s32 	%r8, %r9, %r30;
	neg.s32 	%r42, %r29;
	mad.lo.s32 	%r34, %r40, %r24, %r38;
	add.s32 	%r41, %r34, %r3;
	shl.b32 	%r12, %r24, 4;
	mad.lo.s32 	%r39, %r24, %r2, %r38;
	cvta.to.global.u64 	%rd1, %rd4;
	cvta.to.global.u64 	%rd2, %rd5;
	mov.f32 	%f62, 0f00000000;
$L__BB0_2:
	setp.ge.u32 	%p2, %r2, %r24;
	mul.wide.s32 	%rd7, %r39, 4;
	add.s64 	%rd3, %rd1, %rd7;
	setp.ge.s32 	%p3, %r38, %r24;
	mov.f32 	%f60, 0f00000000;
	or.pred  	%p4, %p2, %p3;
	@%p4 bra 	$L__BB0_4;
	ld.global.f32 	%f60, [%rd3];
$L__BB0_4:
	st.shared.f32 	[%r7], %f60;
	mov.f32 	%f61, 0f00000000;
	max.s32 	%r35, %r5, %r40;
	setp.ge.s32 	%p5, %r35, %r24;
	@%p5 bra 	$L__BB0_6;
	mul.wide.s32 	%rd8, %r41, 4;
	add.s64 	%rd9, %rd2, %rd8;
	ld.global.f32 	%f61, [%rd9];
$L__BB0_6:
	st.shared.f32 	[%r8], %f61;
	bar.sync 	0;
	ld.shared.f32 	%f12, [%r6];
	ld.shared.f32 	%f13, [%r9];
	fma.rn.f32 	%f14, %f12, %f13, %f62;
	ld.shared.f32 	%f15, [%r6+4];
	ld.shared.f32 	%f16, [%r9+64];
	fma.rn.f32 	%f17, %f15, %f16, %f14;
	ld.shared.f32 	%f18, [%r6+8];
	ld.shared.f32 	%f19, [%r9+128];
	fma.rn.f32 	%f20, %f18, %f19, %f17;
	ld.shared.f32 	%f21, [%r6+12];
	ld.shared.f32 	%f22, [%r9+192];
	fma.rn.f32 	%f23, %f21, %f22, %f20;
	ld.shared.f32 	%f24, [%r6+16];
	ld.shared.f32 	%f25, [%r9+256];
	fma.rn.f32 	%f26, %f24, %f25, %f23;
	ld.shared.f32 	%f27, [%r6+20];
	ld.shared.f32 	%f28, [%r9+320];
	fma.rn.f32 	%f29, %f27, %f28, %f26;
	ld.shared.f32 	%f30, [%r6+24];
	ld.shared.f32 	%f31, [%r9+384];
	fma.rn.f32 	%f32, %f30, %f31, %f29;
	ld.shared.f32 	%f33, [%r6+28];
	ld.shared.f32 	%f34, [%r9+448];
	fma.rn.f32 	%f35, %f33, %f34, %f32;
	ld.shared.f32 	%f36, [%r6+32];
	ld.shared.f32 	%f37, [%r9+512];
	fma.rn.f32 	%f38, %f36, %f37, %f35;
	ld.shared.f32 	%f39, [%r6+36];
	ld.shared.f32 	%f40, [%r9+576];
	fma.rn.f32 	%f41, %f39, %f40, %f38;
	ld.shared.f32 	%f42, [%r6+40];
	ld.shared.f32 	%f43, [%r9+640];
	fma.rn.f32 	%f44, %f42, %f43, %f41;
	ld.shared.f32 	%f45, [%r6+44];
	ld.shared.f32 	%f46, [%r9+704];
	fma.rn.f32 	%f47, %f45, %f46, %f44;
	ld.shared.f32 	%f48, [%r6+48];
	ld.shared.f32 	%f49, [%r9+768];
	fma.rn.f32 	%f50, %f48, %f49, %f47;
	ld.shared.f32 	%f51, [%r6+52];
	ld.shared.f32 	%f52, [%r9+832];
	fma.rn.f32 	%f53, %f51, %f52, %f50;
	ld.shared.f32 	%f54, [%r6+56];
	ld.shared.f32 	%f55, [%r9+896];
	fma.rn.f32 	%f56, %f54, %f55, %f53;
	ld.shared.f32 	%f57, [%r6+60];
	ld.shared.f32 	%f58, [%r9+960];
	fma.rn.f32 	%f62, %f57, %f58, %f56;
	bar.sync 	0;
	add.s32 	%r42, %r42, 1;
	setp.ne.s32 	%p6, %r42, 0;
	add.s32 	%r41, %r41, %r12;
	add.s32 	%r40, %r40, 16;
	add.s32 	%r39, %r39, 16;
	add.s32 	%r38, %r38, 16;
	@%p6 bra 	$L__BB0_2;
$L__BB0_7:
	max.s32 	%r36, %r2, %r5;
	setp.ge.s32 	%p7, %r36, %r24;
	@%p7 bra 	$L__BB0_9;
	mad.lo.s32 	%r37, %r24, %r2, %r5;
	cvta.to.global.u64 	%rd10, %rd6;
	mul.wide.s32 	%rd11, %r37, 4;
	add.s64 	%rd12, %rd10, %rd11;
	st.global.f32 	[%rd12], %f62;
$L__BB0_9:
	ret;

}


// ===== COMPILED SASS (sm_100) =====

	.target	sm_100

	.elftype	@"ET_EXEC"


//--------------------- .note.nv.tkinfo           --------------------------
	.section	.note.nv.tkinfo,"",@"SHT_NOTE"
	.sectionflags	@"SHF_NOTE_NV_TKINFO"
	.tkinfo
        /*0018*/ 	.word	0x00000002
        /*0030*/ 	.string	""
        /*0030*/ 	.string	"ptxas"
        /*0030*/ 	.string	"Cuda compilation tools, release 13.0, V13.0.88"
        /*0030*/ 	.string	"Build cuda_13.0.r13.0/compiler.36424714_0"
        /*0030*/ 	.string	"-arch sm_100 -m 64 "



//--------------------- .note.nv.cuinfo           --------------------------
	.section	.note.nv.cuinfo,"",@"SHT_NOTE"
	.sectionflags	@"SHF_NOTE_NV_CUINFO"
        /*0018*/ 	.short	0x0002
        /*001a*/ 	.short	0x0064
        /*001c*/ 	.short	0x0082
	.zero		2


//--------------------- .nv.info                  --------------------------
	.section	.nv.info,"",@"SHT_CUDA_INFO"
	.align	4


	//----- nvinfo : EIATTR_REGCOUNT
	.align		4
        /*0000*/ 	.byte	0x04, 0x2f
        /*0002*/ 	.short	(.L_1 - .L_0)
	.align		4
.L_0:
        /*0004*/ 	.word	index@(_Z16matrixMultKernelPfS_S_i)
        /*0008*/ 	.word	0x00000020


	//----- nvinfo : EIATTR_FRAME_SIZE
	.align		4
.L_1:
        /*000c*/ 	.byte	0x04, 0x11
        /*000e*/ 	.short	(.L_3 - .L_2)
	.align		4
.L_2:
        /*0010*/ 	.word	index@(_Z16matrixMultKernelPfS_S_i)
        /*0014*/ 	.word	0x00000000


	//----- nvinfo : EIATTR_MIN_STACK_SIZE
	.align		4
.L_3:
        /*0018*/ 	.byte	0x04, 0x12
        /*001a*/ 	.short	(.L_5 - .L_4)
	.align		4
.L_4:
        /*001c*/ 	.word	index@(_Z16matrixMultKernelPfS_S_i)
        /*0020*/ 	.word	0x00000000
.L_5:


//--------------------- .nv.compat                --------------------------
	.section	.nv.compat,"",@"SHT_CUDA_COMPAT_INFO"
	.align	4
        /*0000*/ 	.byte	0x02, 0x09, 0x00, 0x00, 0x02, 0x02, 0x01, 0x00, 0x02, 0x05, 0x05, 0x00, 0x03, 0x07, 0x01, 0x01
        /*0010*/ 	.byte	0x02, 0x03, 0x00, 0x00, 0x02, 0x06, 0x01, 0x00, 0x04, 0x0b, 0x08, 0x00, 0x09, 0x00, 0x00, 0x00
        /*0020*/ 	.byte	0x00, 0x00, 0x00, 0x00


//--------------------- .nv.info._Z16matrixMultKernelPfS_S_i --------------------------
	.section	.nv.info._Z16matrixMultKernelPfS_S_i,"",@"SHT_CUDA_INFO"
	.sectionflags	@""
	.align	4


	//----- nvinfo : EIATTR_CUDA_API_VERSION
	.align		4
        /*0000*/ 	.byte	0x04, 0x37
        /*0002*/ 	.short	(.L_7 - .L_6)
.L_6:
        /*0004*/ 	.word	0x00000082


	//----- nvinfo : EIATTR_KPARAM_INFO
	.align		4
.L_7:
        /*0008*/ 	.byte	0x04, 0x17
        /*000a*/ 	.short	(.L_9 - .L_8)
.L_8:
        /*000c*/ 	.word	0x00000000
        /*0010*/ 	.short	0x0003
        /*0012*/ 	.short	0x0018
        /*0014*/ 	.byte	0x00, 0xf0, 0x11, 0x00


	//----- nvinfo : EIATTR_KPARAM_INFO
	.align		4
.L_9:
        /*0018*/ 	.byte	0x04, 0x17
        /*001a*/ 	.short	(.L_11 - .L_10)
.L_10:
        /*001c*/ 	.word	0x00000000
        /*0020*/ 	.short	0x0002
        /*0022*/ 	.short	0x0010
        /*0024*/ 	.byte	0x00, 0xf5, 0x21, 0x00


	//----- nvinfo : EIATTR_KPARAM_INFO
	.align		4
.L_11:
        /*0028*/ 	.byte	0x04, 0x17
        /*002a*/ 	.short	(.L_13 - .L_12)
.L_12:
        /*002c*/ 	.word	0x00000000
        /*0030*/ 	.short	0x0001
        /*0032*/ 	.short	0x0008
        /*0034*/ 	.byte	0x00, 0xf5, 0x21, 0x00


	//----- nvinfo : EIATTR_KPARAM_INFO
	.align		4
.L_13:
        /*0038*/ 	.byte	0x04, 0x17
        /*003a*/ 	.short	(.L_15 - .L_14)
.L_14:
        /*003c*/ 	.word	0x00000000
        /*0040*/ 	.short	0x0000
        /*0042*/ 	.short	0x0000
        /*0044*/ 	.byte	0x00, 0xf5, 0x21, 0x00


	//----- nvinfo : EIATTR_SPARSE_MMA_MASK
	.align		4
.L_15:
        /*0048*/ 	.byte	0x03, 0x50
        /*004a*/ 	.short	0x0000


	//----- nvinfo : EIATTR_MAXREG_COUNT
	.align		4
        /*004c*/ 	.byte	0x03, 0x1b
        /*004e*/ 	.short	0x00ff


	//----- nvinfo : EIATTR_NUM_BARRIERS
	.align		4
        /*0050*/ 	.byte	0x02, 0x4c
        /*0052*/ 	.byte	0x01
	.zero		1


	//----- nvinfo : EIATTR_MERCURY_ISA_VERSION
	.align		4
        /*0054*/ 	.byte	0x03, 0x5f
        /*0056*/ 	.short	0x0101


	//----- nvinfo : EIATTR_VRC_CTA_INIT_COUNT
	.align		4
        /*0058*/ 	.byte	0x02, 0x4a
	.zero		1
	.zero		1


	//----- nvinfo : EIATTR_EXIT_INSTR_OFFSETS
	.align		4
        /*005c*/ 	.byte	0x04, 0x1c
        /*005e*/ 	.short	(.L_17 - .L_16)


	//   ....[0]....
.L_16:
        /*0060*/ 	.word	0x000005c0


	//   ....[1]....
        /*0064*/ 	.word	0x00000610


	//----- nvinfo : EIATTR_CBANK_PARAM_SIZE
	.align		4
.L_17:
        /*0068*/ 	.byte	0x03, 0x19
        /*006a*/ 	.short	0x001c


	//----- nvinfo : EIATTR_PARAM_CBANK
	.align		4
        /*006c*/ 	.byte	0x04, 0x0a
        /*006e*/ 	.short	(.L_19 - .L_18)
	.align		4
.L_18:
        /*0070*/ 	.word	index@(.nv.constant0._Z16matrixMultKernelPfS_S_i)
        /*0074*/ 	.short	0x0380
        /*0076*/ 	.short	0x001c


	//----- nvinfo : EIATTR_SW_WAR
	.align		4
.L_19:
        /*0078*/ 	.byte	0x04, 0x36
        /*007a*/ 	.short	(.L_21 - .L_20)
.L_20:
        /*007c*/ 	.word	0x00000008
.L_21:


//--------------------- .nv.callgraph             --------------------------
	.section	.nv.callgraph,"",@"SHT_CUDA_CALLGRAPH"
	.align	4
	.sectionentsize	8
	.align		4
        /*0000*/ 	.word	0x00000000
	.align		4
        /*0004*/ 	.word	0xffffffff
	.align		4
        /*0008*/ 	.word	0x00000000
	.align		4
        /*000c*/ 	.word	0xfffffffe
	.align		4
        /*0010*/ 	.word	0x00000000
	.align		4
        /*0014*/ 	.word	0xfffffffd
	.align		4
        /*0018*/ 	.word	0x00000000
	.align		4
        /*001c*/ 	.word	0xfffffffc


//--------------------- .text._Z16matrixMultKernelPfS_S_i --------------------------
	.section	.text._Z16matrixMultKernelPfS_S_i,"ax",@progbits
	.align	128
        .global         _Z16matrixMultKernelPfS_S_i
        .type           _Z16matrixMultKernelPfS_S_i,@function
        .size           _Z16matrixMultKernelPfS_S_i,(.L_x_3 - _Z16matrixMultKernelPfS_S_i)
        .other          _Z16matrixMultKernelPfS_S_i,@"STO_CUDA_ENTRY STV_DEFAULT"
_Z16matrixMultKernelPfS_S_i:
.text._Z16matrixMultKernelPfS_S_i:
[----:B------:R-:W-:Y:S01]  /*0000*/  LDC R1, c[0x0][0x37c] ;  /* 0x0000df00ff017b82 */ /* 0x000fe20000000800 */
[----:B------:R-:W0:Y:S01]  /*0010*/  LDCU UR4, c[0x0][0x398] ;  /* 0x00007300ff0477ac */ /* 0x000e220008000800 */
[----:B------:R-:W1:Y:S01]  /*0020*/  S2R R5, SR_CTAID.Y ;  /* 0x0000000000057919 */ /* 0x000e620000002600 */
[----:B------:R-:W-:Y:S01]  /*0030*/  HFMA2 R25, -RZ, RZ, 0, 0 ;  /* 0x00000000ff197431 */ /* 0x000fe200000001ff */
[----:B------:R-:W2:Y:S01]  /*0040*/  LDCU.64 UR8, c[0x0][0x358] ;  /* 0x00006b00ff0877ac */ /* 0x000ea20008000a00 */
[----:B------:R-:W1:Y:S01]  /*0050*/  S2R R3, SR_TID.Y ;  /* 0x0000000000037919 */ /* 0x000e620000002200 */
[----:B------:R-:W3:Y:S01]  /*0060*/  S2R R10, SR_CTAID.X ;  /* 0x00000000000a7919 */ /* 0x000ee20000002500 */
[----:B------:R-:W3:Y:S01]  /*0070*/  S2R R2, SR_TID.X ;  /* 0x0000000000027919 */ /* 0x000ee20000002100 */
[----:B0-----:R-:W-:-:S04]  /*0080*/  MOV R6, UR4 ;  /* 0x0000000400067c02 */ /* 0x001fc80008000f00 */
[----:B------:R-:W-:Y:S02]  /*0090*/  ISETP.GE.AND P0, PT, R6, 0x1, PT ;  /* 0x000000010600780c */ /* 0x000fe40003f06270 */
[----:B-1----:R-:W-:Y:S02]  /*00a0*/  LEA R5, R5, R3, 0x4 ;  /* 0x0000000305057211 */ /* 0x002fe400078e20ff */
[----:B---3--:R-:W-:-:S09]  /*00b0*/  LEA R4, R10, R2, 0x4 ;  /* 0x000000020a047211 */ /* 0x008fd200078e20ff */
[----:B--2---:R-:W-:Y:S05]  /*00c0*/  @!P0 BRA `(.L_x_0) ;  /* 0x0000000400348947 */ /* 0x004fea0003800000 */
[----:B------:R-:W0:Y:S01]  /*00d0*/  S2UR UR6, SR_CgaCtaId ;  /* 0x00000000000679c3 */ /* 0x000e220000008800 */
[----:B------:R-:W-:Y:S01]  /*00e0*/  UMOV UR4, 0x400 ;  /* 0x0000040000047882 */ /* 0x000fe20000000000 */
[----:B------:R-:W-:Y:S01]  /*00f0*/  IADD3 R8, PT, PT, R6, 0xf, RZ ;  /* 0x0000000f06087810 */ /* 0x000fe20007ffe0ff */
[----:B------:R-:W-:Y:S01]  /*0100*/  UIADD3 UR5, UPT, UPT, UR4, 0x400, URZ ;  /* 0x0000040004057890 */ /* 0x000fe2000fffe0ff */
[-CC-:B------:R-:W-:Y:S01]  /*0110*/  IMAD R7, R3, R6.reuse, R2.reuse ;  /* 0x0000000603077224 */ /* 0x180fe200078e0202 */
[----:B------:R-:W-:Y:S01]  /*0120*/  MOV R25, RZ ;  /* 0x000000ff00197202 */ /* 0x000fe20000000f00 */
[----:B------:R-:W-:Y:S01]  /*0130*/  IMAD R18, R5, R6, R2 ;  /* 0x0000000605127224 */ /* 0x000fe200078e0202 */
[----:B------:R-:W-:Y:S01]  /*0140*/  SHF.R.U32.HI R8, RZ, 0x4, R8 ;  /* 0x00000004ff087819 */ /* 0x000fe20000011608 */
[----:B------:R-:W1:Y:S01]  /*0150*/  LDC R0, c[0x0][0x398] ;  /* 0x0000e600ff007b82 */ /* 0x000e620000000800 */
[----:B------:R-:W-:Y:S02]  /*0160*/  IMAD R7, R10, 0x10, R7 ;  /* 0x000000100a077824 */ /* 0x000fe400078e0207 */
[----:B------:R-:W-:-:S05]  /*0170*/  IADD3 R19, PT, PT, -R8, RZ, RZ ;  /* 0x000000ff08137210 */ /* 0x000fca0007ffe1ff */
[----:B------:R-:W2:Y:S01]  /*0180*/  LDC.64 R22, c[0x0][0x380] ;  /* 0x0000e000ff167b82 */ /* 0x000ea20000000a00 */
[----:B0-----:R-:W-:Y:S02]  /*0190*/  ULEA UR5, UR6, UR5, 0x18 ;  /* 0x0000000506057291 */ /* 0x001fe4000f8ec0ff */
[----:B------:R-:W-:-:S04]  /*01a0*/  ULEA UR4, UR6, UR4, 0x18 ;  /* 0x0000000406047291 */ /* 0x000fc8000f8ec0ff */
[----:B------:R-:W-:Y:S02]  /*01b0*/  LEA R16, R2, UR5, 0x2 ;  /* 0x0000000502107c11 */ /* 0x000fe4000f8e10ff */
[----:B------:R-:W-:-:S03]  /*01c0*/  LEA R17, R3, UR4, 0x6 ;  /* 0x0000000403117c11 */ /* 0x000fc6000f8e30ff */
[----:B------:R-:W-:Y:S01]  /*01d0*/  IMAD R21, R3, 0x40, R16 ;  /* 0x0000004003157824 */ /* 0x000fe200078e0210 */
[----:B------:R-:W-:-:S07]  /*01e0*/  LEA R20, R2, R17, 0x2 ;  /* 0x0000001102147211 */ /* 0x000fce00078e10ff */
.L_x_1:
[----:B-1----:R-:W-:Y:S01]  /*01f0*/  MOV R6, R0 ;  /* 0x0000000000067202 */ /* 0x002fe20000000f00 */
[----:B------:R-:W-:Y:S01]  /*0200*/  HFMA2 R29, -RZ, RZ, 0, 0 ;  /* 0x00000000ff1d7431 */ /* 0x000fe200000001ff */
[----:B------:R-:W-:Y:S02]  /*0210*/  VIMNMX R9, PT, PT, R4, R3, !PT ;  /* 0x0000000304097248 */ /* 0x000fe40007fe0100 */
[-C--:B------:R-:W-:Y:S02]  /*0220*/  ISETP.GE.AND P0, PT, R2, R6.reuse, PT ;  /* 0x000000060200720c */ /* 0x080fe40003f06270 */
[-C--:B------:R-:W-:Y:S01]  /*0230*/  ISETP.GE.AND P1, PT, R9, R6.reuse, PT ;  /* 0x000000060900720c */ /* 0x080fe20003f26270 */
[----:B--2---:R-:W-:Y:S01]  /*0240*/  IMAD.WIDE R8, R18, 0x4, R22 ;  /* 0x0000000412087825 */ /* 0x004fe200078e0216 */
[----:B------:R-:W-:Y:S02]  /*0250*/  ISETP.GE.U32.OR P0, PT, R5, R6, P0 ;  /* 0x000000060500720c */ /* 0x000fe40000706470 */
[----:B------:R-:W-:-:S09]  /*0260*/  MOV R24, RZ ;  /* 0x000000ff00187202 */ /* 0x000fd20000000f00 */
[----:B------:R-:W0:Y:S02]  /*0270*/  @!P1 LDC.64 R10, c[0x0][0x388] ;  /* 0x0000e200ff0a9b82 */ /* 0x000e240000000a00 */
[----:B------:R-:W2:Y:S01]  /*0280*/  @!P0 LDG.E R29, desc[UR8][R8.64] ;  /* 0x00000008081d8981 */ /* 0x000ea2000c1e1900 */
[----:B0-----:R-:W-:-:S05]  /*0290*/  @!P1 IMAD.WIDE R10, R7, 0x4, R10 ;  /* 0x00000004070a9825 */ /* 0x001fca00078e020a */
[----:B------:R-:W3:Y:S01]  /*02a0*/  @!P1 LDG.E R24, desc[UR8][R10.64] ;  /* 0x000000080a189981 */ /* 0x000ee2000c1e1900 */
[----:B------:R-:W-:-:S05]  /*02b0*/  VIADD R19, R19, 0x1 ;  /* 0x0000000113137836 */ /* 0x000fca0000000000 */
[----:B------:R-:W-:Y:S02]  /*02c0*/  ISETP.NE.AND P0, PT, R19, RZ, PT ;  /* 0x000000ff1300720c */ /* 0x000fe40003f05270 */
[----:B------:R-:W-:Y:S02]  /*02d0*/  IADD3 R3, PT, PT, R3, 0x10, RZ ;  /* 0x0000001003037810 */ /* 0x000fe40007ffe0ff */
[----:B------:R-:W-:Y:S02]  /*02e0*/  IADD3 R18, PT, PT, R18, 0x10, RZ ;  /* 0x0000001012127810 */ /* 0x000fe40007ffe0ff */
[----:B------:R-:W-:Y:S02]  /*02f0*/  IADD3 R2, PT, PT, R2, 0x10, RZ ;  /* 0x0000001002027810 */ /* 0x000fe40007ffe0ff */
[----:B------:R-:W-:Y:S01]  /*0300*/  LEA R7, R6, R7, 0x4 ;  /* 0x0000000706077211 */ /* 0x000fe200078e20ff */
[----:B--2---:R-:W-:Y:S04]  /*0310*/  STS [R20], R29 ;  /* 0x0000001d14007388 */ /* 0x004fe80000000800 */
[----:B---3--:R-:W-:Y:S01]  /*0320*/  STS [R21], R24 ;  /* 0x0000001815007388 */ /* 0x008fe20000000800 */
[----:B------:R-:W-:Y:S06]  /*0330*/  BAR.SYNC.DEFER_BLOCKING 0x0 ;  /* 0x0000000000007b1d */ /* 0x000fec0000010000 */
[----:B------:R-:W-:Y:S04]  /*0340*/  LDS R26, [R16] ;  /* 0x00000000101a7984 */ /* 0x000fe80000000800 */
[----:B------:R-:W0:Y:S04]  /*0350*/  LDS.128 R12, [R17] ;  /* 0x00000000110c7984 */ /* 0x000e280000000c00 */
[----:B------:R-:W1:Y:S04]  /*0360*/  LDS R28, [R16+0x40] ;  /* 0x00004000101c7984 */ /* 0x000e680000000800 */
[----:B------:R-:W2:Y:S04]  /*0370*/  LDS R27, [R16+0x80] ;  /* 0x00008000101b7984 */ /* 0x000ea80000000800 */
[----:B------:R-:W-:Y:S04]  /*0380*/  LDS.128 R8, [R17+0x10] ;  /* 0x0000100011087984 */ /* 0x000fe80000000c00 */
[----:B------:R-:W-:Y:S01]  /*0390*/  LDS R24, [R16+0x140] ;  /* 0x0001400010187984 */ /* 0x000fe20000000800 */
[----:B0-----:R-:W-:-:S03]  /*03a0*/  FFMA R26, R12, R26, R25 ;  /* 0x0000001a0c1a7223 */ /* 0x001fc60000000019 */
[----:B------:R-:W0:Y:S01]  /*03b0*/  LDS R12, [R16+0xc0] ;  /* 0x0000c000100c7984 */ /* 0x000e220000000800 */
[----:B-1----:R-:W-:-:S03]  /*03c0*/  FFMA R26, R28, R13, R26 ;  /* 0x0000000d1c1a7223 */ /* 0x002fc6000000001a */
[----:B------:R-:W1:Y:S04]  /*03d0*/  LDS R13, [R16+0x100] ;  /* 0x00010000100d7984 */ /* 0x000e680000000800 */
[----:B------:R-:W3:Y:S01]  /*03e0*/  LDS R25, [R16+0x180] ;  /* 0x0001800010197984 */ /* 0x000ee20000000800 */
[----:B--2---:R-:W-:-:S04]  /*03f0*/  FFMA R27, R27, R14, R26 ;  /* 0x0000000e1b1b7223 */ /* 0x004fc8000000001a */
[----:B0-----:R-:W-:Y:S02]  /*0400*/  FFMA R15, R12, R15, R27 ;  /* 0x0000000f0c0f7223 */ /* 0x001fe4000000001b */
[----:B------:R-:W-:Y:S02]  /*0410*/  LDS R27, [R16+0x200] ;  /* 0x00020000101b7984 */ /* 0x000fe40000000800 */
[----:B-1----:R-:W-:Y:S02]  /*0420*/  FFMA R13, R8, R13, R15 ;  /* 0x0000000d080d7223 */ /* 0x002fe4000000000f */
[----:B------:R-:W0:Y:S02]  /*0430*/  LDS R8, [R16+0x1c0] ;  /* 0x0001c00010087984 */ /* 0x000e240000000800 */
[----:B------:R-:W-:Y:S02]  /*0440*/  FFMA R26, R24, R9, R13 ;  /* 0x00000009181a7223 */ /* 0x000fe4000000000d */
[----:B------:R-:W1:Y:S04]  /*0450*/  LDS.128 R12, [R17+0x20] ;  /* 0x00002000110c7984 */ /* 0x000e680000000c00 */
[----:B------:R-:W2:Y:S01]  /*0460*/  LDS R24, [R16+0x240] ;  /* 0x0002400010187984 */ /* 0x000ea20000000800 */
[----:B---3--:R-:W-:-:S03]  /*0470*/  FFMA R9, R25, R10, R26 ;  /* 0x0000000a19097223 */ /* 0x008fc6000000001a */
[----:B------:R-:W3:Y:S01]  /*0480*/  LDS R25, [R16+0x280] ;  /* 0x0002800010197984 */ /* 0x000ee20000000800 */
[----:B0-----:R-:W-:-:S04]  /*0490*/  FFMA R9, R8, R11, R9 ;  /* 0x0000000b08097223 */ /* 0x001fc80000000009 */
[----:B-1----:R-:W-:Y:S02]  /*04a0*/  FFMA R9, R12, R27, R9 ;  /* 0x0000001b0c097223 */ /* 0x002fe40000000009 */
[----:B------:R-:W0:Y:S02]  /*04b0*/  LDS R12, [R16+0x2c0] ;  /* 0x0002c000100c7984 */ /* 0x000e240000000800 */
[----:B--2---:R-:W-:Y:S02]  /*04c0*/  FFMA R24, R24, R13, R9 ;  /* 0x0000000d18187223 */ /* 0x004fe40000000009 */
[----:B------:R-:W-:Y:S04]  /*04d0*/  LDS R13, [R16+0x300] ;  /* 0x00030000100d7984 */ /* 0x000fe80000000800 */
[----:B------:R-:W1:Y:S01]  /*04e0*/  LDS.128 R8, [R17+0x30] ;  /* 0x0000300011087984 */ /* 0x000e620000000c00 */
[----:B---3--:R-:W-:-:S03]  /*04f0*/  FFMA R25, R25, R14, R24 ;  /* 0x0000000e19197223 */ /* 0x008fc60000000018 */
[----:B------:R-:W2:Y:S04]  /*0500*/  LDS R27, [R16+0x340] ;  /* 0x00034000101b7984 */ /* 0x000ea80000000800 */
[----:B------:R-:W3:Y:S04]  /*0510*/  LDS R24, [R16+0x380] ;  /* 0x0003800010187984 */ /* 0x000ee80000000800 */
[----:B------:R-:W4:Y:S01]  /*0520*/  LDS R14, [R16+0x3c0] ;  /* 0x0003c000100e7984 */ /* 0x000f220000000800 */
[----:B0-----:R-:W-:-:S04]  /*0530*/  FFMA R15, R12, R15, R25 ;  /* 0x0000000f0c0f7223 */ /* 0x001fc80000000019 */
[----:B-1----:R-:W-:-:S04]  /*0540*/  FFMA R8, R8, R13, R15 ;  /* 0x0000000d08087223 */ /* 0x002fc8000000000f */
[----:B--2---:R-:W-:-:S04]  /*0550*/  FFMA R9, R27, R9, R8 ;  /* 0x000000091b097223 */ /* 0x004fc80000000008 */
[----:B---3--:R-:W-:-:S04]  /*0560*/  FFMA R9, R24, R10, R9 ;  /* 0x0000000a18097223 */ /* 0x008fc80000000009 */
[----:B----4-:R-:W-:Y:S01]  /*0570*/  FFMA R25, R14, R11, R9 ;  /* 0x0000000b0e197223 */ /* 0x010fe20000000009 */
[----:B------:R-:W-:Y:S06]  /*0580*/  BAR.SYNC.DEFER_BLOCKING 0x0 ;  /* 0x0000000000007b1d */ /* 0x000fec0000010000 */
[----:B------:R-:W-:Y:S05]  /*0590*/  @P0 BRA `(.L_x_1) ;  /* 0xfffffffc00140947 */ /* 0x000fea000383ffff */
.L_x_0:
[----:B------:R-:W-:-:S04]  /*05a0*/  VIMNMX R3, PT, PT, R5, R4, !PT ;  /* 0x0000000405037248 */ /* 0x000fc80007fe0100 */
[----:B------:R-:W-:-:S13]  /*05b0*/  ISETP.GE.AND P0, PT, R3, R6, PT ;  /* 0x000000060300720c */ /* 0x000fda0003f06270 */
[----:B------:R-:W-:Y:S05]  /*05c0*/  @P0 EXIT ;  /* 0x000000000000094d */ /* 0x000fea0003800000 */
[----:B------:R-:W0:Y:S01]  /*05d0*/  LDC.64 R2, c[0x0][0x390] ;  /* 0x0000e400ff027b82 */ /* 0x000e220000000a00 */
[----:B------:R-:W-:-:S04]  /*05e0*/  IMAD R5, R5, R6, R4 ;  /* 0x0000000605057224 */ /* 0x000fc800078e0204 */
[----:B0-----:R-:W-:-:S05]  /*05f0*/  IMAD.WIDE R2, R5, 0x4, R2 ;  /* 0x0000000405027825 */ /* 0x001fca00078e0202 */
[----:B------:R-:W-:Y:S01]  /*0600*/  STG.E desc[UR8][R2.64], R25 ;  /* 0x0000001902007986 */ /* 0x000fe2000c101908 */
[----:B------:R-:W-:Y:S05]  /*0610*/  EXIT ;  /* 0x000000000000794d */ /* 0x000fea0003800000 */
.L_x_2:
[----:B------:R-:W-:-:S00]  /*0620*/  BRA `(.L_x_2) ;  /* 0xfffffffc00fc7947 */ /* 0x000fc0000383ffff */
[----:B------:R-:W-:-:S00]  /*0630*/  NOP ;  /* 0x0000000000007918 */ /* 0x000fc00000000000 */
        /* <DEDUP_REMOVED lines=12> */
.L_x_3:


//--------------------- .nv.shared._Z16matrixMultKernelPfS_S_i --------------------------
	.section	.nv.shared._Z16matrixMultKernelPfS_S_i,"aw",@nobits
	.sectionflags	@""
	.align	4
.nv.shared._Z16matrixMultKernelPfS_S_i:
	.zero		3072


//--------------------- .nv.shared.reserved.0     --------------------------
	.section	.nv.shared.reserved.0,"aw",@nobits
	.weak		__nv_reservedSMEM_offset_0_alias
	.size		__nv_reservedSMEM_offset_0_alias, 0, 64
	.other		__nv_reservedSMEM_offset_0_alias,@"STO_CUDA_RESERVED_SHARED STV_DEFAULT"
__nv_reservedSMEM_offset_0_alias:
	.zero		0
	.zero		64


//--------------------- .nv.constant0._Z16matrixMultKernelPfS_S_i --------------------------
	.section	.nv.constant0._Z16matrixMultKernelPfS_S_i,"a",@progbits
	.sectionflags	@""
	.align	4
.nv.constant0._Z16matrixMultKernelPfS_S_i:
	.zero		924


//--------------------- SYMBOLS --------------------------

	.type		.nv.reservedSmem.offset0,@object
	.size		.nv.reservedSmem.offset0,0x4
	.type		.nv.reservedSmem.cap,@object
	.size		.nv.reservedSmem.cap,0x4
